//
// Generated by NVIDIA NVVM Compiler
//
// Compiler Build ID: CL-36424714
// Cuda compilation tools, release 13.0, V13.0.88
// Based on NVVM 20.0.0
//

.version 9.0
.target sm_100
.address_size 64

	// .globl	_Z15string_matchingPcPiS_llS0_

.visible .entry _Z15string_matchingPcPiS_llS0_(
	.param .u64 .ptr .align 1 _Z15string_matchingPcPiS_llS0__param_0,
	.param .u64 .ptr .align 1 _Z15string_matchingPcPiS_llS0__param_1,
	.param .u64 .ptr .align 1 _Z15string_matchingPcPiS_llS0__param_2,
	.param .u64 _Z15string_matchingPcPiS_llS0__param_3,
	.param .u64 _Z15string_matchingPcPiS_llS0__param_4,
	.param .u64 .ptr .align 1 _Z15string_matchingPcPiS_llS0__param_5
)
{
	.reg .pred 	%p<5>;
	.reg .b16 	%rs<3>;
	.reg .b32 	%r<7>;
	.reg .b64 	%rd<21>;

	ld.param.u64 	%rd6, [_Z15string_matchingPcPiS_llS0__param_0];
	ld.param.u64 	%rd7, [_Z15string_matchingPcPiS_llS0__param_1];
	ld.param.u64 	%rd8, [_Z15string_matchingPcPiS_llS0__param_2];
	ld.param.u64 	%rd11, [_Z15string_matchingPcPiS_llS0__param_3];
	ld.param.u64 	%rd9, [_Z15string_matchingPcPiS_llS0__param_4];
	ld.param.u64 	%rd10, [_Z15string_matchingPcPiS_llS0__param_5];
	mov.u32 	%r1, %tid.x;
	mov.u32 	%r2, %ctaid.x;
	mov.u32 	%r3, %ntid.x;
	mad.lo.s32 	%r4, %r2, %r3, %r1;
	cvt.u64.u32 	%rd1, %r4;
	setp.le.s64 	%p1, %rd11, %rd1;
	@%p1 bra 	$L__BB0_6;
	setp.lt.s64 	%p2, %rd9, 1;
	@%p2 bra 	$L__BB0_5;
	cvta.to.global.u64 	%rd2, %rd8;
	cvta.to.global.u64 	%rd3, %rd6;
	mov.b64 	%rd20, 0;
	bra.uni 	$L__BB0_4;
$L__BB0_3:
	add.s64 	%rd20, %rd20, 1;
	setp.le.s64 	%p4, %rd9, %rd20;
	@%p4 bra 	$L__BB0_5;
$L__BB0_4:
	add.s64 	%rd13, %rd2, %rd20;
	ld.global.u8 	%rs1, [%rd13];
	add.s64 	%rd14, %rd20, %rd1;
	add.s64 	%rd15, %rd3, %rd14;
	ld.global.u8 	%rs2, [%rd15];
	setp.eq.s16 	%p3, %rs1, %rs2;
	@%p3 bra 	$L__BB0_3;
	bra.uni 	$L__BB0_6;
$L__BB0_5:
	cvta.to.global.u64 	%rd16, %rd7;
	shl.b64 	%rd17, %rd1, 2;
	add.s64 	%rd18, %rd16, %rd17;
	mov.b32 	%r5, 1;
	st.global.u32 	[%rd18], %r5;
	cvta.to.global.u64 	%rd19, %rd10;
	atom.global.add.u32 	%r6, [%rd19], 1;
$L__BB0_6:
	ret;

}


// ===== COMPILED SASS (sm_100) =====

	.target	sm_100

	.elftype	@"ET_EXEC"


//--------------------- .note.nv.tkinfo           --------------------------
	.section	.note.nv.tkinfo,"",@"SHT_NOTE"
	.sectionflags	@"SHF_NOTE_NV_TKINFO"
	.tkinfo
        /*0018*/ 	.word	0x00000002
        /*0030*/ 	.string	""
        /*0030*/ 	.string	"ptxas"
        /*0030*/ 	.string	"Cuda compilation tools, release 13.0, V13.0.88"
        /*0030*/ 	.string	"Build cuda_13.0.r13.0/compiler.36424714_0"
        /*0030*/ 	.string	"-arch sm_100 -m 64 "



//--------------------- .note.nv.cuinfo           --------------------------
	.section	.note.nv.cuinfo,"",@"SHT_NOTE"
	.sectionflags	@"SHF_NOTE_NV_CUINFO"
        /*0018*/ 	.short	0x0002
        /*001a*/ 	.short	0x0064
        /*001c*/ 	.short	0x0082
	.zero		2


//--------------------- .nv.info                  --------------------------
	.section	.nv.info,"",@"SHT_CUDA_INFO"
	.align	4


	//----- nvinfo : EIATTR_REGCOUNT
	.align		4
        /*0000*/ 	.byte	0x04, 0x2f
        /*0002*/ 	.short	(.L_1 - .L_0)
	.align		4
.L_0:
        /*0004*/ 	.word	index@(_Z15string_matchingPcPiS_llS0_)
        /*0008*/ 	.word	0x0000000c


	//----- nvinfo : EIATTR_FRAME_SIZE
	.align		4
.L_1:
        /*000c*/ 	.byte	0x04, 0x11
        /*000e*/ 	.short	(.L_3 - .L_2)
	.align		4
.L_2:
        /*0010*/ 	.word	index@(_Z15string_matchingPcPiS_llS0_)
        /*0014*/ 	.word	0x00000000


	//----- nvinfo : EIATTR_MIN_STACK_SIZE
	.align		4
.L_3:
        /*0018*/ 	.byte	0x04, 0x12
        /*001a*/ 	.short	(.L_5 - .L_4)
	.align		4
.L_4:
        /*001c*/ 	.word	index@(_Z15string_matchingPcPiS_llS0_)
        /*0020*/ 	.word	0x00000000
.L_5:


//--------------------- .nv.compat                --------------------------
	.section	.nv.compat,"",@"SHT_CUDA_COMPAT_INFO"
	.align	4
        /*0000*/ 	.byte	0x02, 0x09, 0x00, 0x00, 0x02, 0x02, 0x01, 0x00, 0x02, 0x05, 0x05, 0x00, 0x03, 0x07, 0x01, 0x01
        /*0010*/ 	.byte	0x02, 0x03, 0x00, 0x00, 0x02, 0x06, 0x01, 0x00, 0x04, 0x0b, 0x08, 0x00, 0x09, 0x00, 0x00, 0x00
        /*0020*/ 	.byte	0x00, 0x00, 0x00, 0x00


//--------------------- .nv.info._Z15string_matchingPcPiS_llS0_ --------------------------
	.section	.nv.info._Z15string_matchingPcPiS_llS0_,"",@"SHT_CUDA_INFO"
	.sectionflags	@""
	.align	4


	//----- nvinfo : EIATTR_CUDA_API_VERSION
	.align		4
        /*0000*/ 	.byte	0x04, 0x37
        /*0002*/ 	.short	(.L_7 - .L_6)
.L_6:
        /*0004*/ 	.word	0x00000082


	//----- nvinfo : EIATTR_KPARAM_INFO
	.align		4
.L_7:
        /*0008*/ 	.byte	0x04, 0x17
        /*000a*/ 	.short	(.L_9 - .L_8)
.L_8:
        /*000c*/ 	.word	0x00000000
        /*0010*/ 	.short	0x0005
        /*0012*/ 	.short	0x0028
        /*0014*/ 	.byte	0x00, 0xf5, 0x21, 0x00


	//----- nvinfo : EIATTR_KPARAM_INFO
	.align		4
.L_9:
        /*0018*/ 	.byte	0x04, 0x17
        /*001a*/ 	.short	(.L_11 - .L_10)
.L_10:
        /*001c*/ 	.word	0x00000000
        /*0020*/ 	.short	0x0004
        /*0022*/ 	.short	0x0020
        /*0024*/ 	.byte	0x00, 0xf0, 0x21, 0x00


	//----- nvinfo : EIATTR_KPARAM_INFO
	.align		4
.L_11:
        /*0028*/ 	.byte	0x04, 0x17
        /*002a*/ 	.short	(.L_13 - .L_12)
.L_12:
        /*002c*/ 	.word	0x00000000
        /*0030*/ 	.short	0x0003
        /*0032*/ 	.short	0x0018
        /*0034*/ 	.byte	0x00, 0xf0, 0x21, 0x00


	//----- nvinfo : EIATTR_KPARAM_INFO
	.align		4
.L_13:
        /*0038*/ 	.byte	0x04, 0x17
        /*003a*/ 	.short	(.L_15 - .L_14)
.L_14:
        /*003c*/ 	.word	0x00000000
        /*0040*/ 	.short	0x0002
        /*0042*/ 	.short	0x0010
        /*0044*/ 	.byte	0x00, 0xf5, 0x21, 0x00


	//----- nvinfo : EIATTR_KPARAM_INFO
	.align		4
.L_15:
        /*0048*/ 	.byte	0x04, 0x17
        /*004a*/ 	.short	(.L_17 - .L_16)
.L_16:
        /*004c*/ 	.word	0x00000000
        /*0050*/ 	.short	0x0001
        /*0052*/ 	.short	0x0008
        /*0054*/ 	.byte	0x00, 0xf5, 0x21, 0x00


	//----- nvinfo : EIATTR_KPARAM_INFO
	.align		4
.L_17:
        /*0058*/ 	.byte	0x04, 0x17
        /*005a*/ 	.short	(.L_19 - .L_18)
.L_18:
        /*005c*/ 	.word	0x00000000
        /*0060*/ 	.short	0x0000
        /*0062*/ 	.short	0x0000
        /*0064*/ 	.byte	0x00, 0xf5, 0x21, 0x00


	//----- nvinfo : EIATTR_SPARSE_MMA_MASK
	.align		4
.L_19:
        /*0068*/ 	.byte	0x03, 0x50
        /*006a*/ 	.short	0x0000


	//----- nvinfo : EIATTR_MAXREG_COUNT
	.align		4
        /*006c*/ 	.byte	0x03, 0x1b
        /*006e*/ 	.short	0x00ff


	//----- nvinfo : EIATTR_MERCURY_ISA_VERSION
	.align		4
        /*0070*/ 	.byte	0x03, 0x5f
        /*0072*/ 	.short	0x0101


	//----- nvinfo : EIATTR_INT_WARP_WIDE_INSTR_OFFSETS
	.align		4
        /*0074*/ 	.byte	0x04, 0x31
        /*0076*/ 	.short	(.L_21 - .L_20)


	//   ....[0]....
.L_20:
        /*0078*/ 	.word	0x00000250


	//----- nvinfo : EIATTR_VRC_CTA_INIT_COUNT
	.align		4
.L_21:
        /*007c*/ 	.byte	0x02, 0x4a
	.zero		1
	.zero		1


	//----- nvinfo : EIATTR_EXIT_INSTR_OFFSETS
	.align		4
        /*0080*/ 	.byte	0x04, 0x1c
        /*0082*/ 	.short	(.L_23 - .L_22)


	//   ....[0]....
.L_22:
        /*0084*/ 	.word	0x00000080


	//   ....[1]....
        /*0088*/ 	.word	0x00000200


	//   ....[2]....
        /*008c*/ 	.word	0x000002e0


	//----- nvinfo : EIATTR_CBANK_PARAM_SIZE
	.align		4
.L_23:
        /*0090*/ 	.byte	0x03, 0x19
        /*0092*/ 	.short	0x0030


	//----- nvinfo : EIATTR_PARAM_CBANK
	.align		4
        /*0094*/ 	.byte	0x04, 0x0a
        /*0096*/ 	.short	(.L_25 - .L_24)
	.align		4
.L_24:
        /*0098*/ 	.word	index@(.nv.constant0._Z15string_matchingPcPiS_llS0_)
        /*009c*/ 	.short	0x0380
        /*009e*/ 	.short	0x0030


	//----- nvinfo : EIATTR_SW_WAR
	.align		4
.L_25:
        /*00a0*/ 	.byte	0x04, 0x36
        /*00a2*/ 	.short	(.L_27 - .L_26)
.L_26:
        /*00a4*/ 	.word	0x00000008
.L_27:


//--------------------- .nv.callgraph             --------------------------
	.section	.nv.callgraph,"",@"SHT_CUDA_CALLGRAPH"
	.align	4
	.sectionentsize	8
	.align		4
        /*0000*/ 	.word	0x00000000
	.align		4
        /*0004*/ 	.word	0xffffffff
	.align		4
        /*0008*/ 	.word	0x00000000
	.align		4
        /*000c*/ 	.word	0xfffffffe
	.align		4
        /*0010*/ 	.word	0x00000000
	.align		4
        /*0014*/ 	.word	0xfffffffd
	.align		4
        /*0018*/ 	.word	0x00000000
	.align		4
        /*001c*/ 	.word	0xfffffffc


//--------------------- .text._Z15string_matchingPcPiS_llS0_ --------------------------
	.section	.text._Z15string_matchingPcPiS_llS0_,"ax",@progbits
	.align	128
        .global         _Z15string_matchingPcPiS_llS0_
        .type           _Z15string_matchingPcPiS_llS0_,@function
        .size           _Z15string_matchingPcPiS_llS0_,(.L_x_3 - _Z15string_matchingPcPiS_llS0_)
        .other          _Z15string_matchingPcPiS_llS0_,@"STO_CUDA_ENTRY STV_DEFAULT"
_Z15string_matchingPcPiS_llS0_:
.text._Z15string_matchingPcPiS_llS0_:
[----:B------:R-:W-:Y:S01]  /*0000*/  LDC R1, c[0x0][0x37c] ;  /* 0x0000df00ff017b82 */ /* 0x000fe20000000800 */
[----:B------:R-:W0:Y:S07]  /*0010*/  S2R R7, SR_TID.X ;  /* 0x0000000000077919 */ /* 0x000e2e0000002100 */
[----:B------:R-:W0:Y:S01]  /*0020*/  S2UR UR4, SR_CTAID.X ;  /* 0x00000000000479c3 */ /* 0x000e220000002500 */
[----:B------:R-:W1:Y:S07]  /*0030*/  LDCU.64 UR6, c[0x0][0x398] ;  /* 0x00007300ff0677ac */ /* 0x000e6e0008000a00 */
[----:B------:R-:W0:Y:S02]  /*0040*/  LDC R0, c[0x0][0x360] ;  /* 0x0000d800ff007b82 */ /* 0x000e240000000800 */
[----:B0-----:R-:W-:-:S05]  /*0050*/  IMAD R7, R0, UR4, R7 ;  /* 0x0000000400077c24 */ /* 0x001fca000f8e0207 */
[----:B-1----:R-:W-:-:S04]  /*0060*/  ISETP.GE.U32.AND P0, PT, R7, UR6, PT ;  /* 0x0000000607007c0c */ /* 0x002fc8000bf06070 */
[----:B------:R-:W-:-:S13]  /*0070*/  ISETP.GE.AND.EX P0, PT, RZ, UR7, PT, P0 ;  /* 0x00000007ff007c0c */ /* 0x000fda000bf06300 */
[----:B------:R-:W-:Y:S05]  /*0080*/  @P0 EXIT ;  /* 0x000000000000094d */ /* 0x000fea0003800000 */
[----:B------:R-:W0:Y:S01]  /*0090*/  LDCU.64 UR4, c[0x0][0x3a0] ;  /* 0x00007400ff0477ac */ /* 0x000e220008000a00 */
[----:B------:R-:W1:Y:S01]  /*00a0*/  LDCU.64 UR6, c[0x0][0x358] ;  /* 0x00006b00ff0677ac */ /* 0x000e620008000a00 */
[----:B0-----:R-:W-:-:S04]  /*00b0*/  UISETP.GE.U32.AND UP0, UPT, UR4, 0x1, UPT ;  /* 0x000000010400788c */ /* 0x001fc8000bf06070 */
[----:B------:R-:W-:-:S09]  /*00c0*/  UISETP.GE.AND.EX UP0, UPT, UR5, URZ, UPT, UP0 ;  /* 0x000000ff0500728c */ /* 0x000fd2000bf06300 */
[----:B-1----:R-:W-:Y:S05]  /*00d0*/  BRA.U !UP0, `(.L_x_0) ;  /* 0x0000000108507547 */ /* 0x002fea000b800000 */
[----:B------:R-:W0:Y:S01]  /*00e0*/  LDC.64 R8, c[0x0][0x380] ;  /* 0x0000e000ff087b82 */ /* 0x000e220000000a00 */
[----:B------:R-:W1:Y:S01]  /*00f0*/  LDCU.64 UR14, c[0x0][0x3a0] ;  /* 0x00007400ff0e77ac */ /* 0x000e620008000a00 */
[----:B------:R-:W2:Y:S01]  /*0100*/  LDCU.64 UR10, c[0x0][0x390] ;  /* 0x00007200ff0a77ac */ /* 0x000ea20008000a00 */
[----:B------:R-:W-:Y:S01]  /*0110*/  UMOV UR4, URZ ;  /* 0x000000ff00047c82 */ /* 0x000fe20008000000 */
[----:B------:R-:W-:-:S05]  /*0120*/  UMOV UR5, URZ ;  /* 0x000000ff00057c82 */ /* 0x000fca0008000000 */
.L_x_1:
[----:B--2---:R-:W-:Y:S02]  /*0130*/  UIADD3 UR8, UP0, UPT, UR4, UR10, URZ ;  /* 0x0000000a04087290 */ /* 0x004fe4000ff1e0ff */
[----:B0-----:R-:W-:Y:S02]  /*0140*/  IADD3 R4, P0, P1, R8, UR4, R7 ;  /* 0x0000000408047c10 */ /* 0x001fe4000f91e007 */
[----:B------:R-:W-:Y:S02]  /*0150*/  UIADD3.X UR9, UPT, UPT, UR5, UR11, URZ, UP0, !UPT ;  /* 0x0000000b05097290 */ /* 0x000fe400087fe4ff */
[----:B------:R-:W-:Y:S01]  /*0160*/  IADD3.X R5, PT, PT, R9, UR5, RZ, P0, P1 ;  /* 0x0000000509057c10 */ /* 0x000fe200087e24ff */
[----:B------:R-:W-:-:S03]  /*0170*/  IMAD.U32 R2, RZ, RZ, UR8 ;  /* 0x00000008ff027e24 */ /* 0x000fc6000f8e00ff */
[----:B------:R-:W-:Y:S02]  /*0180*/  IMAD.U32 R3, RZ, RZ, UR9 ;  /* 0x00000009ff037e24 */ /* 0x000fe4000f8e00ff */
[----:B------:R-:W2:Y:S04]  /*0190*/  LDG.E.U8 R5, desc[UR6][R4.64] ;  /* 0x0000000604057981 */ /* 0x000ea8000c1e1100 */
[----:B------:R-:W2:Y:S01]  /*01a0*/  LDG.E.U8 R2, desc[UR6][R2.64] ;  /* 0x0000000602027981 */ /* 0x000ea2000c1e1100 */
[----:B------:R-:W-:-:S04]  /*01b0*/  UIADD3 UR4, UP0, UPT, UR4, 0x1, URZ ;  /* 0x0000000104047890 */ /* 0x000fc8000ff1e0ff */
[----:B------:R-:W-:Y:S02]  /*01c0*/  UIADD3.X UR5, UPT, UPT, URZ, UR5, URZ, UP0, !UPT ;  /* 0x00000005ff057290 */ /* 0x000fe400087fe4ff */
[----:B-1----:R-:W-:-:S04]  /*01d0*/  UISETP.GE.U32.AND UP0, UPT, UR4, UR14, UPT ;  /* 0x0000000e0400728c */ /* 0x002fc8000bf06070 */
[----:B------:R-:W-:Y:S01]  /*01e0*/  UISETP.GE.AND.EX UP0, UPT, UR5, UR15, UPT, UP0 ;  /* 0x0000000f0500728c */ /* 0x000fe2000bf06300 */
[----:B--2---:R-:W-:-:S13]  /*01f0*/  ISETP.NE.AND P0, PT, R2, R5, PT ;  /* 0x000000050200720c */ /* 0x004fda0003f05270 */
[----:B------:R-:W-:Y:S05]  /*0200*/  @P0 EXIT ;  /* 0x000000000000094d */ /* 0x000fea0003800000 */
[----:B------:R-:W-:Y:S05]  /*0210*/  BRA.U !UP0, `(.L_x_1) ;  /* 0xfffffffd08c47547 */ /* 0x000fea000b83ffff */
.L_x_0:
[----:B------:R-:W0:Y:S01]  /*0220*/  S2R R0, SR_LANEID ;  /* 0x0000000000007919 */ /* 0x000e220000000000 */
[----:B------:R-:W1:Y:S01]  /*0230*/  LDCU.64 UR12, c[0x0][0x388] ;  /* 0x00007100ff0c77ac */ /* 0x000e620008000a00 */
[----:B------:R-:W2:Y:S01]  /*0240*/  LDC.64 R2, c[0x0][0x3a8] ;  /* 0x0000ea00ff027b82 */ /* 0x000ea20000000a00 */
[----:B------:R-:W-:Y:S02]  /*0250*/  VOTEU.ANY UR8, UPT, PT ;  /* 0x0000000000087886 */ /* 0x000fe400038e0100 */
[----:B------:R-:W-:Y:S02]  /*0260*/  UFLO.U32 UR9, UR8 ;  /* 0x00000008000972bd */ /* 0x000fe400080e0000 */
[----:B------:R-:W2:Y:S01]  /*0270*/  POPC R9, UR8 ;  /* 0x0000000800097d09 */ /* 0x000ea20008000000 */
[----:B-1----:R-:W-:-:S04]  /*0280*/  LEA R4, P1, R7, UR12, 0x2 ;  /* 0x0000000c07047c11 */ /* 0x002fc8000f8210ff */
[----:B------:R-:W-:Y:S01]  /*0290*/  LEA.HI.X R5, R7, UR13, RZ, 0x2, P1 ;  /* 0x0000000d07057c11 */ /* 0x000fe200088f14ff */
[----:B------:R-:W-:-:S05]  /*02a0*/  IMAD.MOV.U32 R7, RZ, RZ, 0x1 ;  /* 0x00000001ff077424 */ /* 0x000fca00078e00ff */
[----:B------:R-:W-:Y:S01]  /*02b0*/  STG.E desc[UR6][R4.64], R7 ;  /* 0x0000000704007986 */ /* 0x000fe2000c101906 */
[----:B0-----:R-:W-:-:S13]  /*02c0*/  ISETP.EQ.U32.AND P0, PT, R0, UR9, PT ;  /* 0x0000000900007c0c */ /* 0x001fda000bf02070 */
[----:B--2---:R-:W-:Y:S01]  /*02d0*/  @P0 REDG.E.ADD.STRONG.GPU desc[UR6][R2.64], R9 ;  /* 0x000000090200098e */ /* 0x004fe2000c12e106 */
[----:B------:R-:W-:Y:S05]  /*02e0*/  EXIT ;  /* 0x000000000000794d */ /* 0x000fea0003800000 */
.L_x_2:
[----:B------:R-:W-:-:S00]  /*02f0*/  BRA `(.L_x_2) ;  /* 0xfffffffc00fc7947 */ /* 0x000fc0000383ffff */
[----:B------:R-:W-:-:S00]  /*0300*/  NOP ;  /* 0x0000000000007918 */ /* 0x000fc00000000000 */
[----:B------:R-:W-:-:S00]  /*0310*/  NOP ;  /* 0x0000000000007918 */ /* 0x000fc00000000000 */
[----:B------:R-:W-:-:S00]  /*0320*/  NOP ;  /* 0x0000000000007918 */ /* 0x000fc00000000000 */
[----:B------:R-:W-:-:S00]  /*0330*/  NOP ;  /* 0x0000000000007918 */ /* 0x000fc00000000000 */
[----:B------:R-:W-:-:S00]  /*0340*/  NOP ;  /* 0x0000000000007918 */ /* 0x000fc00000000000 */
[----:B------:R-:W-:-:S00]  /*0350*/  NOP ;  /* 0x0000000000007918 */ /* 0x000fc00000000000 */
[----:B------:R-:W-:-:S00]  /*0360*/  NOP ;  /* 0x0000000000007918 */ /* 0x000fc00000000000 */
[----:B------:R-:W-:-:S00]  /*0370*/  NOP ;  /* 0x0000000000007918 */ /* 0x000fc00000000000 */
.L_x_3:


//--------------------- .nv.shared.reserved.0     --------------------------
	.section	.nv.shared.reserved.0,"aw",@nobits
	.weak		__nv_reservedSMEM_offset_0_alias
	.size		__nv_reservedSMEM_offset_0_alias, 0, 64
	.other		__nv_reservedSMEM_offset_0_alias,@"STO_CUDA_RESERVED_SHARED STV_DEFAULT"
__nv_reservedSMEM_offset_0_alias:
	.zero		0
	.zero		64


//--------------------- .nv.constant0._Z15string_matchingPcPiS_llS0_ --------------------------
	.section	.nv.constant0._Z15string_matchingPcPiS_llS0_,"a",@progbits
	.sectionflags	@""
	.align	4
.nv.constant0._Z15string_matchingPcPiS_llS0_:
	.zero		944


//--------------------- SYMBOLS --------------------------

	.type		.nv.reservedSmem.offset0,@object
	.size		.nv.reservedSmem.offset0,0x4
